	.headerflags	@"EF_CUDA_TEXMODE_UNIFIED EF_CUDA_64BIT_ADDRESS EF_CUDA_SM86 EF_CUDA_VIRTUAL_SM(EF_CUDA_SM86)"
	.elftype	@"ET_EXEC"


//--------------------- .nv.info                  --------------------------
	.section	.nv.info,"",@"SHT_CUDA_INFO"
	.align	4


	//----- nvinfo : EIATTR_REGCOUNT
	.align		4
        /*0000*/ 	.byte	0x04, 0x2f
        /*0002*/ 	.short	(.L_2 - .L_1)
	.align		4
.L_1:
        /*0004*/ 	.word	index@(triton_poi_fused_gelu_16)
        /*0008*/ 	.word	0x0000001a


	//----- nvinfo : EIATTR_MIN_STACK_SIZE
	.align		4
.L_2:
        /*000c*/ 	.byte	0x04, 0x12
        /*000e*/ 	.short	(.L_4 - .L_3)
	.align		4
.L_3:
        /*0010*/ 	.word	index@(triton_poi_fused_gelu_16)
        /*0014*/ 	.word	0x00000000


	//----- nvinfo : EIATTR_FRAME_SIZE
	.align		4
.L_4:
        /*0018*/ 	.byte	0x04, 0x11
        /*001a*/ 	.short	(.L_6 - .L_5)
	.align		4
.L_5:
        /*001c*/ 	.word	index@(triton_poi_fused_gelu_16)
        /*0020*/ 	.word	0x00000000


	//----- nvinfo : EIATTR_MIN_STACK_SIZE
	.align		4
.L_6:
        /*0024*/ 	.byte	0x04, 0x12
        /*0026*/ 	.short	(.L_8 - .L_7)
	.align		4
.L_7:
        /*0028*/ 	.word	index@(triton_poi_fused_gelu_16)
        /*002c*/ 	.word	0x00000000
.L_8:


//--------------------- .nv.info.triton_poi_fused_gelu_16 --------------------------
	.section	.nv.info.triton_poi_fused_gelu_16,"",@"SHT_CUDA_INFO"
	.sectionflags	@""
	.align	4


	//----- nvinfo : EIATTR_CUDA_API_VERSION
	.align		4
        /*0000*/ 	.byte	0x04, 0x37
        /*0002*/ 	.short	(.L_10 - .L_9)
.L_9:
        /*0004*/ 	.word	0x0000007c


	//----- nvinfo : EIATTR_SW2861232_WAR
	.align		4
.L_10:
        /*0008*/ 	.byte	0x01, 0x35
	.zero		2


	//----- nvinfo : EIATTR_PARAM_CBANK
	.align		4
        /*000c*/ 	.byte	0x04, 0x0a
        /*000e*/ 	.short	(.L_12 - .L_11)
	.align		4
.L_11:
        /*0010*/ 	.word	index@(.nv.constant0.triton_poi_fused_gelu_16)
        /*0014*/ 	.short	0x0160
        /*0016*/ 	.short	0x0020


	//----- nvinfo : EIATTR_CBANK_PARAM_SIZE
	.align		4
.L_12:
        /*0018*/ 	.byte	0x03, 0x19
        /*001a*/ 	.short	0x0020


	//----- nvinfo : EIATTR_KPARAM_INFO
	.align		4
        /*001c*/ 	.byte	0x04, 0x17
        /*001e*/ 	.short	(.L_14 - .L_13)
.L_13:
        /*0020*/ 	.word	0x00000000
        /*0024*/ 	.short	0x0003
        /*0026*/ 	.short	0x0018
        /*0028*/ 	.byte	0x00, 0xf4, 0x21, 0x00


	//----- nvinfo : EIATTR_KPARAM_INFO
	.align		4
.L_14:
        /*002c*/ 	.byte	0x04, 0x17
        /*002e*/ 	.short	(.L_16 - .L_15)
.L_15:
        /*0030*/ 	.word	0x00000000
        /*0034*/ 	.short	0x0002
        /*0036*/ 	.short	0x0010
        /*0038*/ 	.byte	0x00, 0xf0, 0x11, 0x00


	//----- nvinfo : EIATTR_KPARAM_INFO
	.align		4
.L_16:
        /*003c*/ 	.byte	0x04, 0x17
        /*003e*/ 	.short	(.L_18 - .L_17)
.L_17:
        /*0040*/ 	.word	0x00000000
        /*0044*/ 	.short	0x0001
        /*0046*/ 	.short	0x0008
        /*0048*/ 	.byte	0x00, 0xf4, 0x21, 0x00


	//----- nvinfo : EIATTR_KPARAM_INFO
	.align		4
.L_18:
        /*004c*/ 	.byte	0x04, 0x17
        /*004e*/ 	.short	(.L_20 - .L_19)
.L_19:
        /*0050*/ 	.word	0x00000000
        /*0054*/ 	.short	0x0000
        /*0056*/ 	.short	0x0000
        /*0058*/ 	.byte	0x00, 0xf4, 0x21, 0x00


	//----- nvinfo : EIATTR_MAXREG_COUNT
	.align		4
.L_20:
        /*005c*/ 	.byte	0x03, 0x1b
        /*005e*/ 	.short	0x00ff


	//----- nvinfo : EIATTR_EXIT_INSTR_OFFSETS
	.align		4
        /*0060*/ 	.byte	0x04, 0x1c
        /*0062*/ 	.short	(.L_22 - .L_21)


	//   ....[0]....
.L_21:
        /*0064*/ 	.word	0x000011d0


	//----- nvinfo : EIATTR_REQNTID
	.align		4
.L_22:
        /*0068*/ 	.byte	0x04, 0x10
        /*006a*/ 	.short	(.L_24 - .L_23)
.L_23:
        /*006c*/ 	.word	0x00000080
        /*0070*/ 	.word	0x00000001
        /*0074*/ 	.word	0x00000001


	//----- nvinfo : EIATTR_CRS_STACK_SIZE
	.align		4
.L_24:
        /*0078*/ 	.byte	0x04, 0x1e
        /*007a*/ 	.short	(.L_26 - .L_25)
.L_25:
        /*007c*/ 	.word	0x00000000
.L_26:


//--------------------- .nv.callgraph             --------------------------
	.section	.nv.callgraph,"",@"SHT_CUDA_CALLGRAPH"
	.align	4
	.sectionentsize	8
	.align		4
        /*0000*/ 	.word	0x00000000
	.align		4
        /*0004*/ 	.word	0xffffffff
	.align		4
        /*0008*/ 	.word	0x00000000
	.align		4
        /*000c*/ 	.word	0xfffffffe
	.align		4
        /*0010*/ 	.word	0x00000000
	.align		4
        /*0014*/ 	.word	0xfffffffd
	.align		4
        /*0018*/ 	.word	0x00000000
	.align		4
        /*001c*/ 	.word	0xfffffffc


//--------------------- .nv.rel.action            --------------------------
	.section	.nv.rel.action,"",@"SHT_CUDA_RELOCINFO"
	.align	8
	.sectionentsize	8
        /*0000*/ 	.byte	0x73, 0x00, 0x00, 0x00, 0x00, 0x00, 0x00, 0x00, 0x00, 0x00, 0x00, 0x11, 0x25, 0x00, 0x05, 0x36


//--------------------- .nv.constant4             --------------------------
	.section	.nv.constant4,"a",@progbits
	.align	8
	.align		8
.nv.constant4:
        /*0000*/ 	.dword	_$_str


//--------------------- .nv.constant0.triton_poi_fused_gelu_16 --------------------------
	.section	.nv.constant0.triton_poi_fused_gelu_16,"a",@progbits
	.sectionflags	@""
	.align	4
.nv.constant0.triton_poi_fused_gelu_16:
	.zero		384


//--------------------- .text.triton_poi_fused_gelu_16 --------------------------
	.section	.text.triton_poi_fused_gelu_16,"ax",@progbits
	.sectioninfo	@"SHI_REGISTERS=26"
	.align	128
        .global         triton_poi_fused_gelu_16
        .type           triton_poi_fused_gelu_16,@function
        .size           triton_poi_fused_gelu_16,(.L_x_25 - triton_poi_fused_gelu_16)
        .other          triton_poi_fused_gelu_16,@"STO_CUDA_ENTRY STV_DEFAULT"
triton_poi_fused_gelu_16:
.text.triton_poi_fused_gelu_16:
[----:B------:R-:W-:Y:S02]  /*0000*/  MOV R1, c[0x0][0x28] ;  /* 0x00000a0000017a02 */ /* 0x000fe40000000f00 */
[----:B------:R-:W0:Y:S01]  /*0010*/  S2R R0, SR_TID.X ;  /* 0x0000000000007919 */ /* 0x000e220000002100 */
[----:B------:R-:W-:Y:S01]  /*0020*/  MOV R8, 0x2 ;  /* 0x0000000200087802 */ /* 0x000fe20000000f00 */
[----:B------:R-:W-:Y:S02]  /*0030*/  ULDC.64 UR4, c[0x0][0x118] ;  /* 0x0000460000047ab9 */ /* 0x000fe40000000a00 */
[----:B------:R-:W1:Y:S01]  /*0040*/  S2R R3, SR_CTAID.X ;  /* 0x0000000000037919 */ /* 0x000e620000002500 */
[----:B0-----:R-:W-:-:S04]  /*0050*/  SHF.L.U32 R0, R0, 0x3, RZ ;  /* 0x0000000300007819 */ /* 0x001fc800000006ff */
[----:B------:R-:W-:-:S04]  /*0060*/  LOP3.LUT R0, R0, 0x3f8, RZ, 0xc0, !PT ;  /* 0x000003f800007812 */ /* 0x000fc800078ec0ff */
[----:B-1----:R-:W-:-:S05]  /*0070*/  LEA R0, R3, R0, 0xa ;  /* 0x0000000003007211 */ /* 0x002fca00078e50ff */
[----:B------:R-:W-:-:S05]  /*0080*/  IMAD.HI R2, R0, 0x2aaaaaab, RZ ;  /* 0x2aaaaaab00027827 */ /* 0x000fca00078e02ff */
[----:B------:R-:W-:-:S04]  /*0090*/  SHF.R.U32.HI R3, RZ, 0x1f, R2 ;  /* 0x0000001fff037819 */ /* 0x000fc80000011602 */
[----:B------:R-:W-:Y:S01]  /*00a0*/  LEA.HI R5, R2, R3, RZ, 0x15 ;  /* 0x0000000302057211 */ /* 0x000fe200078fa8ff */
[----:B------:R-:W-:-:S04]  /*00b0*/  IMAD.WIDE R2, R0, R8, c[0x0][0x160] ;  /* 0x0000580000027625 */ /* 0x000fc800078e0208 */
[----:B------:R-:W-:-:S04]  /*00c0*/  IMAD R5, R5, -0x3000, R0 ;  /* 0xffffd00005057824 */ /* 0x000fc800078e0200 */
[----:B------:R-:W-:Y:S02]  /*00d0*/  IMAD.WIDE R8, R5, R8, c[0x0][0x168] ;  /* 0x00005a0005087625 */ /* 0x000fe400078e0208 */
[----:B------:R-:W2:Y:S04]  /*00e0*/  LDG.E.128 R4, [R2.64] ;  /* 0x0000000402047981 */ /* 0x000ea8000c1e1d00 */
[----:B------:R-:W3:Y:S01]  /*00f0*/  LDG.E.EL.128 R8, [R8.64] ;  /* 0x0000000408087981 */ /* 0x000ee2000c2e1d00 */
[----:B------:R-:W-:Y:S01]  /*0100*/  BSSY B0, `(.L_x_0) ;  /* 0x000003f000007945 */ /* 0x000fe20003800000 */
[----:B--2---:R-:W-:Y:S02]  /*0110*/  PRMT R0, R4, 0x7632, R0 ;  /* 0x0000763204007816 */ /* 0x004fe40000000000 */
[----:B------:R-:W-:-:S02]  /*0120*/  PRMT R14, R5, 0x7632, R14 ;  /* 0x00007632050e7816 */ /* 0x000fc4000000000e */
[----:B------:R-:W-:Y:S02]  /*0130*/  SHF.L.U32 R16, R5, 0x10, RZ ;  /* 0x0000001005107819 */ /* 0x000fe400000006ff */
[----:B------:R-:W-:Y:S02]  /*0140*/  SHF.L.U32 R4, R4, 0x10, RZ ;  /* 0x0000001004047819 */ /* 0x000fe400000006ff */
[----:B---3--:R-:W-:Y:S02]  /*0150*/  SHF.L.U32 R5, R8, 0x10, RZ ;  /* 0x0000001008057819 */ /* 0x008fe400000006ff */
[C---:B------:R-:W-:Y:S02]  /*0160*/  PRMT R18, R10.reuse, 0x7632, R18 ;  /* 0x000076320a127816 */ /* 0x040fe40000000012 */
[----:B------:R-:W-:Y:S01]  /*0170*/  SHF.L.U32 R19, R10, 0x10, RZ ;  /* 0x000000100a137819 */ /* 0x000fe200000006ff */
[----:B------:R-:W-:Y:S01]  /*0180*/  FADD R4, R4, R5 ;  /* 0x0000000504047221 */ /* 0x000fe20000000000 */
[----:B------:R-:W-:-:S02]  /*0190*/  PRMT R8, R8, 0x7632, R8 ;  /* 0x0000763208087816 */ /* 0x000fc40000000008 */
[C---:B------:R-:W-:Y:S01]  /*01a0*/  SHF.L.U32 R12, R7.reuse, 0x10, RZ ;  /* 0x00000010070c7819 */ /* 0x040fe200000006ff */
[----:B------:R-:W-:Y:S01]  /*01b0*/  FMUL R21, R4, R4 ;  /* 0x0000000404157220 */ /* 0x000fe20000400000 */
[----:B------:R-:W-:Y:S02]  /*01c0*/  PRMT R13, R7, 0x7632, R13 ;  /* 0x00007632070d7816 */ /* 0x000fe4000000000d */
[----:B------:R-:W-:Y:S01]  /*01d0*/  SHF.L.U32 R0, R0, 0x10, RZ ;  /* 0x0000001000007819 */ /* 0x000fe200000006ff */
[----:B------:R-:W-:Y:S01]  /*01e0*/  FMUL R21, R4, R21 ;  /* 0x0000001504157220 */ /* 0x000fe20000400000 */
[----:B------:R-:W-:Y:S02]  /*01f0*/  SHF.L.U32 R7, R8, 0x10, RZ ;  /* 0x0000001008077819 */ /* 0x000fe400000006ff */
[C---:B------:R-:W-:Y:S01]  /*0200*/  PRMT R17, R6.reuse, 0x7632, R17 ;  /* 0x0000763206117816 */ /* 0x040fe20000000011 */
[----:B------:R-:W-:Y:S01]  /*0210*/  FFMA R10, R21, 0.044714998453855514526, R4 ;  /* 0x3d372713150a7823 */ /* 0x000fe20000000004 */
[----:B------:R-:W-:Y:S01]  /*0220*/  SHF.L.U32 R6, R6, 0x10, RZ ;  /* 0x0000001006067819 */ /* 0x000fe200000006ff */
[----:B------:R-:W-:Y:S01]  /*0230*/  FADD R7, R0, R7 ;  /* 0x0000000700077221 */ /* 0x000fe20000000000 */
[C---:B------:R-:W-:Y:S01]  /*0240*/  PRMT R5, R9.reuse, 0x7632, R5 ;  /* 0x0000763209057816 */ /* 0x040fe20000000005 */
[----:B------:R-:W-:Y:S01]  /*0250*/  FMUL R10, R10, 0.79788458347320556641 ;  /* 0x3f4c422a0a0a7820 */ /* 0x000fe20000400000 */
[----:B------:R-:W-:Y:S01]  /*0260*/  SHF.L.U32 R9, R9, 0x10, RZ ;  /* 0x0000001009097819 */ /* 0x000fe200000006ff */
[----:B------:R-:W-:Y:S01]  /*0270*/  FADD R8, R6, R19 ;  /* 0x0000001306087221 */ /* 0x000fe20000000000 */
[----:B------:R-:W-:Y:S01]  /*0280*/  SHF.L.U32 R6, R14, 0x10, RZ ;  /* 0x000000100e067819 */ /* 0x000fe200000006ff */
[----:B------:R-:W-:Y:S01]  /*0290*/  FADD.FTZ R22, |R10|, -RZ ;  /* 0x800000ff0a167221 */ /* 0x000fe20000010200 */
[----:B------:R-:W-:Y:S01]  /*02a0*/  SHF.L.U32 R5, R5, 0x10, RZ ;  /* 0x0000001005057819 */ /* 0x000fe200000006ff */
[----:B------:R-:W-:Y:S01]  /*02b0*/  FADD R9, R16, R9 ;  /* 0x0000000910097221 */ /* 0x000fe20000000000 */
[----:B------:R-:W-:Y:S01]  /*02c0*/  FMUL R0, R7, R7 ;  /* 0x0000000707007220 */ /* 0x000fe20000400000 */
[----:B------:R-:W-:-:S02]  /*02d0*/  SHF.L.U32 R17, R17, 0x10, RZ ;  /* 0x0000001011117819 */ /* 0x000fc400000006ff */
[----:B------:R-:W-:Y:S01]  /*02e0*/  FSETP.GE.AND P0, PT, R22, 0.60000002384185791016, PT ;  /* 0x3f19999a1600780b */ /* 0x000fe20003f06000 */
[----:B------:R-:W-:Y:S01]  /*02f0*/  FMUL R14, R9, R9 ;  /* 0x00000009090e7220 */ /* 0x000fe20000400000 */
[----:B------:R-:W-:Y:S01]  /*0300*/  FADD R6, R6, R5 ;  /* 0x0000000506067221 */ /* 0x000fe20000000000 */
[----:B------:R-:W-:Y:S01]  /*0310*/  FMUL R0, R7, R0 ;  /* 0x0000000007007220 */ /* 0x000fe20000400000 */
[----:B------:R-:W-:Y:S01]  /*0320*/  SHF.L.U32 R18, R18, 0x10, RZ ;  /* 0x0000001012127819 */ /* 0x000fe200000006ff */
[----:B------:R-:W-:Y:S01]  /*0330*/  FMUL R14, R9, R14 ;  /* 0x0000000e090e7220 */ /* 0x000fe20000400000 */
[----:B------:R-:W-:Y:S01]  /*0340*/  FMUL R19, R6, R6 ;  /* 0x0000000606137220 */ /* 0x000fe20000400000 */
[----:B------:R-:W-:Y:S01]  /*0350*/  FFMA R0, R0, 0.044714998453855514526, R7 ;  /* 0x3d37271300007823 */ /* 0x000fe20000000007 */
[----:B------:R-:W-:Y:S01]  /*0360*/  SHF.L.U32 R15, R11, 0x10, RZ ;  /* 0x000000100b0f7819 */ /* 0x000fe200000006ff */
[----:B------:R-:W-:Y:S01]  /*0370*/  FADD R5, R17, R18 ;  /* 0x0000001211057221 */ /* 0x000fe20000000000 */
[----:B------:R-:W-:Y:S01]  /*0380*/  FFMA R16, R14, 0.044714998453855514526, R9 ;  /* 0x3d3727130e107823 */ /* 0x000fe20000000009 */
[----:B------:R-:W-:Y:S01]  /*0390*/  PRMT R11, R11, 0x7632, R11 ;  /* 0x000076320b0b7816 */ /* 0x000fe2000000000b */
[----:B------:R-:W-:Y:S01]  /*03a0*/  FMUL R17, R8, R8 ;  /* 0x0000000808117220 */ /* 0x000fe20000400000 */
[----:B------:R-:W-:Y:S01]  /*03b0*/  FMUL R19, R6, R19 ;  /* 0x0000001306137220 */ /* 0x000fe20000400000 */
[----:B------:R-:W-:Y:S01]  /*03c0*/  FMUL R14, R0, 0.79788458347320556641 ;  /* 0x3f4c422a000e7820 */ /* 0x000fe20000400000 */
[----:B------:R-:W-:Y:S05]  /*03d0*/  @!P0 BRA `(.L_x_1) ;  /* 0x000000a000008947 */ /* 0x000fea0003800000 */
[----:B------:R-:W-:Y:S01]  /*03e0*/  FMUL R0, R22, 2.8853900432586669922 ;  /* 0x4038aa3b16007820 */ /* 0x000fe20000400000 */
[----:B------:R-:W-:-:S02]  /*03f0*/  MOV R21, 0x3f800000 ;  /* 0x3f80000000157802 */ /* 0x000fc40000000f00 */
[----:B------:R-:W-:-:S03]  /*0400*/  FSETP.GE.AND P0, PT, R22, 9.010913848876953125, PT ;  /* 0x41102cb41600780b */ /* 0x000fc60003f06000 */
[----:B------:R-:W0:Y:S02]  /*0410*/  MUFU.EX2 R0, R0 ;  /* 0x0000000000007308 */ /* 0x000e240000000800 */
[----:B0-----:R-:W-:-:S06]  /*0420*/  FADD R18, R0, 1 ;  /* 0x3f80000000127421 */ /* 0x001fcc0000000000 */
[----:B------:R-:W0:Y:S02]  /*0430*/  MUFU.RCP R18, R18 ;  /* 0x0000001200127308 */ /* 0x000e240000001000 */
[----:B0-----:R-:W-:-:S05]  /*0440*/  FFMA.FTZ R20, R18, -2, R21 ;  /* 0xc000000012147823 */ /* 0x001fca0000010015 */
[----:B------:R-:W-:-:S04]  /*0450*/  FSEL R21, R20, 1, !P0 ;  /* 0x3f80000014157808 */ /* 0x000fc80004000000 */
[----:B------:R-:W-:Y:S01]  /*0460*/  LOP3.LUT R10, R21, 0x80000000, R10, 0xf8, !PT ;  /* 0x80000000150a7812 */ /* 0x000fe200078ef80a */
[----:B------:R-:W-:Y:S05]  /*0470*/  BRA `(.L_x_2) ;  /* 0x0000007000007947 */ /* 0x000fea0003800000 */
.L_x_1:
[----:B------:R-:W-:Y:S01]  /*0480*/  MOV R0, 0x3c80f082 ;  /* 0x3c80f08200007802 */ /* 0x000fe20000000f00 */
[----:B------:R-:W-:-:S04]  /*0490*/  FMUL R21, R10, R10 ;  /* 0x0000000a0a157220 */ /* 0x000fc80000400000 */
[----:B------:R-:W-:-:S04]  /*04a0*/  FFMA.FTZ R0, R21, R0, -0.052303962409496307373 ;  /* 0xbd563cae15007423 */ /* 0x000fc80000010000 */
[----:B------:R-:W-:-:S04]  /*04b0*/  FFMA.FTZ R0, R21, R0, 0.1331529766321182251 ;  /* 0x3e08594115007423 */ /* 0x000fc80000010000 */
[----:B------:R-:W-:-:S04]  /*04c0*/  FFMA.FTZ R0, R21, R0, -0.33332768082618713379 ;  /* 0xbeaaa9ed15007423 */ /* 0x000fc80000010000 */
[----:B------:R-:W-:-:S04]  /*04d0*/  FFMA.FTZ R21, R21, R0, RZ ;  /* 0x0000000015157223 */ /* 0x000fc800000100ff */
[----:B------:R-:W-:Y:S02]  /*04e0*/  FFMA.FTZ R10, R10, R21, R10 ;  /* 0x000000150a0a7223 */ /* 0x000fe4000001000a */
.L_x_2:
[----:B------:R-:W-:Y:S05]  /*04f0*/  BSYNC B0 ;  /* 0x0000000000007941 */ /* 0x000fea0003800000 */
.L_x_0:
[----:B------:R-:W-:Y:S01]  /*0500*/  FADD.FTZ R21, |R14|, -RZ ;  /* 0x800000ff0e157221 */ /* 0x000fe20000010200 */
[----:B------:R-:W-:Y:S01]  /*0510*/  FADD R12, R12, R15 ;  /* 0x0000000f0c0c7221 */ /* 0x000fe20000000000 */
[----:B------:R-:W-:Y:S01]  /*0520*/  BSSY B0, `(.L_x_3) ;  /* 0x000001a000007945 */ /* 0x000fe20003800000 */
[----:B------:R-:W-:Y:S01]  /*0530*/  SHF.L.U32 R15, R13, 0x10, RZ ;  /* 0x000000100d0f7819 */ /* 0x000fe200000006ff */
[----:B------:R-:W-:Y:S01]  /*0540*/  FMUL R13, R16, 0.79788458347320556641 ;  /* 0x3f4c422a100d7820 */ /* 0x000fe20000400000 */
[----:B------:R-:W-:Y:S01]  /*0550*/  FSETP.GE.AND P0, PT, R21, 0.60000002384185791016, PT ;  /* 0x3f19999a1500780b */ /* 0x000fe20003f06000 */
[----:B------:R-:W-:Y:S01]  /*0560*/  FMUL R17, R8, R17 ;  /* 0x0000001108117220 */ /* 0x000fe20000400000 */
[----:B------:R-:W-:Y:S01]  /*0570*/  SHF.L.U32 R18, R11, 0x10, RZ ;  /* 0x000000100b127819 */ /* 0x000fe200000006ff */
[----:B------:R-:W-:Y:S01]  /*0580*/  FFMA R19, R19, 0.044714998453855514526, R6 ;  /* 0x3d37271313137823 */ /* 0x000fe20000000006 */
[----:B------:R-:W-:-:S09]  /*0590*/  FMUL R16, R5, R5 ;  /* 0x0000000505107220 */ /* 0x000fd20000400000 */
[----:B------:R-:W-:Y:S05]  /*05a0*/  @!P0 BRA `(.L_x_4) ;  /* 0x000000a000008947 */ /* 0x000fea0003800000 */
[C---:B------:R-:W-:Y:S01]  /*05b0*/  FMUL R0, R21.reuse, 2.8853900432586669922 ;  /* 0x4038aa3b15007820 */ /* 0x040fe20000400000 */
[----:B------:R-:W-:Y:S02]  /*05c0*/  MOV R20, 0x3f800000 ;  /* 0x3f80000000147802 */ /* 0x000fe40000000f00 */
        /* <DEDUP_REMOVED lines=8> */
.L_x_4:
[----:B------:R-:W-:Y:S01]  /*0650*/  MOV R0, 0x3c80f082 ;  /* 0x3c80f08200007802 */ /* 0x000fe20000000f00 */
[----:B------:R-:W-:-:S04]  /*0660*/  FMUL R11, R14, R14 ;  /* 0x0000000e0e0b7220 */ /* 0x000fc80000400000 */
[----:B------:R-:W-:-:S04]  /*0670*/  FFMA.FTZ R0, R11, R0, -0.052303962409496307373 ;  /* 0xbd563cae0b007423 */ /* 0x000fc80000010000 */
[----:B------:R-:W-:-:S04]  /*0680*/  FFMA.FTZ R0, R11, R0, 0.1331529766321182251 ;  /* 0x3e0859410b007423 */ /* 0x000fc80000010000 */
[----:B------:R-:W-:-:S04]  /*0690*/  FFMA.FTZ R0, R11, R0, -0.33332768082618713379 ;  /* 0xbeaaa9ed0b007423 */ /* 0x000fc80000010000 */
[----:B------:R-:W-:-:S04]  /*06a0*/  FFMA.FTZ R11, R11, R0, RZ ;  /* 0x000000000b0b7223 */ /* 0x000fc800000100ff */
[----:B------:R-:W-:Y:S02]  /*06b0*/  FFMA.FTZ R14, R14, R11, R14 ;  /* 0x0000000b0e0e7223 */ /* 0x000fe4000001000e */
.L_x_5:
[----:B------:R-:W-:Y:S05]  /*06c0*/  BSYNC B0 ;  /* 0x0000000000007941 */ /* 0x000fea0003800000 */
.L_x_3:
[----:B------:R-:W-:Y:S01]  /*06d0*/  FADD.FTZ R21, |R13|, -RZ ;  /* 0x800000ff0d157221 */ /* 0x000fe20000010200 */
[----:B------:R-:W-:Y:S01]  /*06e0*/  BSSY B0, `(.L_x_6) ;  /* 0x0000019000007945 */ /* 0x000fe20003800000 */
[----:B------:R-:W-:Y:S01]  /*06f0*/  FADD R11, R15, R18 ;  /* 0x000000120f0b7221 */ /* 0x000fe20000000000 */
[----:B------:R-:W-:Y:S01]  /*0700*/  FFMA R18, R17, 0.044714998453855514526, R8 ;  /* 0x3d37271311127823 */ /* 0x000fe20000000008 */
[----:B------:R-:W-:Y:S01]  /*0710*/  FMUL R16, R5, R16 ;  /* 0x0000001005107220 */ /* 0x000fe20000400000 */
[----:B------:R-:W-:Y:S01]  /*0720*/  FSETP.GE.AND P0, PT, R21, 0.60000002384185791016, PT ;  /* 0x3f19999a1500780b */ /* 0x000fe20003f06000 */
[----:B------:R-:W-:Y:S01]  /*0730*/  FMUL R15, R19, 0.79788458347320556641 ;  /* 0x3f4c422a130f7820 */ /* 0x000fe20000400000 */
[----:B------:R-:W-:-:S11]  /*0740*/  FMUL R17, R12, R12 ;  /* 0x0000000c0c117220 */ /* 0x000fd60000400000 */
        /* <DEDUP_REMOVED lines=11> */
.L_x_7:
[----:B------:R-:W-:Y:S01]  /*0800*/  MOV R0, 0x3c80f082 ;  /* 0x3c80f08200007802 */ /* 0x000fe20000000f00 */
[----:B------:R-:W-:-:S04]  /*0810*/  FMUL R19, R13, R13 ;  /* 0x0000000d0d137220 */ /* 0x000fc80000400000 */
[----:B------:R-:W-:-:S04]  /*0820*/  FFMA.FTZ R0, R19, R0, -0.052303962409496307373 ;  /* 0xbd563cae13007423 */ /* 0x000fc80000010000 */
[----:B------:R-:W-:-:S04]  /*0830*/  FFMA.FTZ R0, R19, R0, 0.1331529766321182251 ;  /* 0x3e08594113007423 */ /* 0x000fc80000010000 */
[----:B------:R-:W-:-:S04]  /*0840*/  FFMA.FTZ R0, R19, R0, -0.33332768082618713379 ;  /* 0xbeaaa9ed13007423 */ /* 0x000fc80000010000 */
[----:B------:R-:W-:-:S04]  /*0850*/  FFMA.FTZ R0, R19, R0, RZ ;  /* 0x0000000013007223 */ /* 0x000fc800000100ff */
[----:B------:R-:W-:Y:S02]  /*0860*/  FFMA.FTZ R13, R13, R0, R13 ;  /* 0x000000000d0d7223 */ /* 0x000fe4000001000d */
.L_x_8:
[----:B------:R-:W-:Y:S05]  /*0870*/  BSYNC B0 ;  /* 0x0000000000007941 */ /* 0x000fea0003800000 */
.L_x_6:
[----:B------:R-:W-:Y:S01]  /*0880*/  FADD.FTZ R22, |R15|, -RZ ;  /* 0x800000ff0f167221 */ /* 0x000fe20000010200 */
[----:B------:R-:W-:Y:S01]  /*0890*/  BSSY B0, `(.L_x_9) ;  /* 0x0000018000007945 */ /* 0x000fe20003800000 */
[----:B------:R-:W-:Y:S01]  /*08a0*/  FFMA R19, R16, 0.044714998453855514526, R5 ;  /* 0x3d37271310137823 */ /* 0x000fe20000000005 */
[----:B------:R-:W-:Y:S01]  /*08b0*/  FMUL R16, R18, 0.79788458347320556641 ;  /* 0x3f4c422a12107820 */ /* 0x000fe20000400000 */
[----:B------:R-:W-:Y:S01]  /*08c0*/  FMUL R17, R12, R17 ;  /* 0x000000110c117220 */ /* 0x000fe20000400000 */
[----:B------:R-:W-:Y:S01]  /*08d0*/  FSETP.GE.AND P0, PT, R22, 0.60000002384185791016, PT ;  /* 0x3f19999a1600780b */ /* 0x000fe20003f06000 */
[----:B------:R-:W-:-:S12]  /*08e0*/  FMUL R18, R11, R11 ;  /* 0x0000000b0b127220 */ /* 0x000fd80000400000 */
        /* <DEDUP_REMOVED lines=11> */
.L_x_10:
[----:B------:R-:W-:Y:S01]  /*09a0*/  MOV R0, 0x3c80f082 ;  /* 0x3c80f08200007802 */ /* 0x000fe20000000f00 */
[----:B------:R-:W-:-:S04]  /*09b0*/  FMUL R21, R15, R15 ;  /* 0x0000000f0f157220 */ /* 0x000fc80000400000 */
[----:B------:R-:W-:-:S04]  /*09c0*/  FFMA.FTZ R0, R21, R0, -0.052303962409496307373 ;  /* 0xbd563cae15007423 */ /* 0x000fc80000010000 */
[----:B------:R-:W-:-:S04]  /*09d0*/  FFMA.FTZ R0, R21, R0, 0.1331529766321182251 ;  /* 0x3e08594115007423 */ /* 0x000fc80000010000 */
[----:B------:R-:W-:-:S04]  /*09e0*/  FFMA.FTZ R0, R21, R0, -0.33332768082618713379 ;  /* 0xbeaaa9ed15007423 */ /* 0x000fc80000010000 */
[----:B------:R-:W-:-:S04]  /*09f0*/  FFMA.FTZ R0, R21, R0, RZ ;  /* 0x0000000015007223 */ /* 0x000fc800000100ff */
[----:B------:R-:W-:Y:S02]  /*0a00*/  FFMA.FTZ R15, R15, R0, R15 ;  /* 0x000000000f0f7223 */ /* 0x000fe4000001000f */
.L_x_11:
[----:B------:R-:W-:Y:S05]  /*0a10*/  BSYNC B0 ;  /* 0x0000000000007941 */ /* 0x000fea0003800000 */
.L_x_9:
[----:B------:R-:W-:Y:S01]  /*0a20*/  FADD.FTZ R23, |R16|, -RZ ;  /* 0x800000ff10177221 */ /* 0x000fe20000010200 */
[----:B------:R-:W-:Y:S01]  /*0a30*/  BSSY B0, `(.L_x_12) ;  /* 0x0000017000007945 */ /* 0x000fe20003800000 */
[----:B------:R-:W-:Y:S01]  /*0a40*/  FFMA R20, R17, 0.044714998453855514526, R12 ;  /* 0x3d37271311147823 */ /* 0x000fe2000000000c */
[----:B------:R-:W-:Y:S01]  /*0a50*/  FMUL R18, R11, R18 ;  /* 0x000000120b127220 */ /* 0x000fe20000400000 */
[----:B------:R-:W-:Y:S01]  /*0a60*/  FMUL R17, R19, 0.79788458347320556641 ;  /* 0x3f4c422a13117820 */ /* 0x000fe20000400000 */
[----:B------:R-:W-:-:S13]  /*0a70*/  FSETP.GE.AND P0, PT, R23, 0.60000002384185791016, PT ;  /* 0x3f19999a1700780b */ /* 0x000fda0003f06000 */
        /* <DEDUP_REMOVED lines=11> */
.L_x_13:
[----:B------:R-:W-:Y:S01]  /*0b30*/  MOV R0, 0x3c80f082 ;  /* 0x3c80f08200007802 */ /* 0x000fe20000000f00 */
[----:B------:R-:W-:-:S04]  /*0b40*/  FMUL R19, R16, R16 ;  /* 0x0000001010137220 */ /* 0x000fc80000400000 */
[----:B------:R-:W-:-:S04]  /*0b50*/  FFMA.FTZ R0, R19, R0, -0.052303962409496307373 ;  /* 0xbd563cae13007423 */ /* 0x000fc80000010000 */
[----:B------:R-:W-:-:S04]  /*0b60*/  FFMA.FTZ R0, R19, R0, 0.1331529766321182251 ;  /* 0x3e08594113007423 */ /* 0x000fc80000010000 */
[----:B------:R-:W-:-:S04]  /*0b70*/  FFMA.FTZ R0, R19, R0, -0.33332768082618713379 ;  /* 0xbeaaa9ed13007423 */ /* 0x000fc80000010000 */
[----:B------:R-:W-:-:S04]  /*0b80*/  FFMA.FTZ R19, R19, R0, RZ ;  /* 0x0000000013137223 */ /* 0x000fc800000100ff */
[----:B------:R-:W-:Y:S02]  /*0b90*/  FFMA.FTZ R16, R16, R19, R16 ;  /* 0x0000001310107223 */ /* 0x000fe40000010010 */
.L_x_14:
[----:B------:R-:W-:Y:S05]  /*0ba0*/  BSYNC B0 ;  /* 0x0000000000007941 */ /* 0x000fea0003800000 */
.L_x_12:
[----:B------:R-:W-:Y:S01]  /*0bb0*/  FADD.FTZ R22, |R17|, -RZ ;  /* 0x800000ff11167221 */ /* 0x000fe20000010200 */
[----:B------:R-:W-:Y:S01]  /*0bc0*/  BSSY B0, `(.L_x_15) ;  /* 0x0000016000007945 */ /* 0x000fe20003800000 */
[----:B------:R-:W-:Y:S01]  /*0bd0*/  FFMA R19, R18, 0.044714998453855514526, R11 ;  /* 0x3d37271312137823 */ /* 0x000fe2000000000b */
[----:B------:R-:W-:Y:S02]  /*0be0*/  FMUL R18, R20, 0.79788458347320556641 ;  /* 0x3f4c422a14127820 */ /* 0x000fe40000400000 */
        /* <DEDUP_REMOVED lines=12> */
.L_x_16:
[----:B------:R-:W-:Y:S01]  /*0cb0*/  MOV R0, 0x3c80f082 ;  /* 0x3c80f08200007802 */ /* 0x000fe20000000f00 */
[----:B------:R-:W-:-:S04]  /*0cc0*/  FMUL R21, R17, R17 ;  /* 0x0000001111157220 */ /* 0x000fc80000400000 */
[----:B------:R-:W-:-:S04]  /*0cd0*/  FFMA.FTZ R0, R21, R0, -0.052303962409496307373 ;  /* 0xbd563cae15007423 */ /* 0x000fc80000010000 */
[----:B------:R-:W-:-:S04]  /*0ce0*/  FFMA.FTZ R0, R21, R0, 0.1331529766321182251 ;  /* 0x3e08594115007423 */ /* 0x000fc80000010000 */
[----:B------:R-:W-:-:S04]  /*0cf0*/  FFMA.FTZ R0, R21, R0, -0.33332768082618713379 ;  /* 0xbeaaa9ed15007423 */ /* 0x000fc80000010000 */
[----:B------:R-:W-:-:S04]  /*0d00*/  FFMA.FTZ R0, R21, R0, RZ ;  /* 0x0000000015007223 */ /* 0x000fc800000100ff */
[----:B------:R-:W-:Y:S02]  /*0d10*/  FFMA.FTZ R17, R17, R0, R17 ;  /* 0x0000000011117223 */ /* 0x000fe40000010011 */
.L_x_17:
[----:B------:R-:W-:Y:S05]  /*0d20*/  BSYNC B0 ;  /* 0x0000000000007941 */ /* 0x000fea0003800000 */
.L_x_15:
[----:B------:R-:W-:Y:S01]  /*0d30*/  FADD.FTZ R22, |R18|, -RZ ;  /* 0x800000ff12167221 */ /* 0x000fe20000010200 */
[----:B------:R-:W-:Y:S01]  /*0d40*/  BSSY B0, `(.L_x_18) ;  /* 0x0000015000007945 */ /* 0x000fe20003800000 */
[----:B------:R-:W-:-:S03]  /*0d50*/  FMUL R19, R19, 0.79788458347320556641 ;  /* 0x3f4c422a13137820 */ /* 0x000fc60000400000 */
        /* <DEDUP_REMOVED lines=12> */
.L_x_19:
[----:B------:R-:W-:Y:S01]  /*0e20*/  MOV R0, 0x3c80f082 ;  /* 0x3c80f08200007802 */ /* 0x000fe20000000f00 */
[----:B------:R-:W-:-:S04]  /*0e30*/  FMUL R21, R18, R18 ;  /* 0x0000001212157220 */ /* 0x000fc80000400000 */
[----:B------:R-:W-:-:S04]  /*0e40*/  FFMA.FTZ R0, R21, R0, -0.052303962409496307373 ;  /* 0xbd563cae15007423 */ /* 0x000fc80000010000 */
[----:B------:R-:W-:-:S04]  /*0e50*/  FFMA.FTZ R0, R21, R0, 0.1331529766321182251 ;  /* 0x3e08594115007423 */ /* 0x000fc80000010000 */
[----:B------:R-:W-:-:S04]  /*0e60*/  FFMA.FTZ R0, R21, R0, -0.33332768082618713379 ;  /* 0xbeaaa9ed15007423 */ /* 0x000fc80000010000 */
[----:B------:R-:W-:-:S04]  /*0e70*/  FFMA.FTZ R21, R21, R0, RZ ;  /* 0x0000000015157223 */ /* 0x000fc800000100ff */
[----:B------:R-:W-:Y:S02]  /*0e80*/  FFMA.FTZ R18, R18, R21, R18 ;  /* 0x0000001512127223 */ /* 0x000fe40000010012 */
.L_x_20:
[----:B------:R-:W-:Y:S05]  /*0e90*/  BSYNC B0 ;  /* 0x0000000000007941 */ /* 0x000fea0003800000 */
.L_x_18:
[----:B------:R-:W-:Y:S01]  /*0ea0*/  FADD.FTZ R22, |R19|, -RZ ;  /* 0x800000ff13167221 */ /* 0x000fe20000010200 */
[----:B------:R-:W-:Y:S04]  /*0eb0*/  BSSY B0, `(.L_x_21) ;  /* 0x0000014000007945 */ /* 0x000fe80003800000 */
        /* <DEDUP_REMOVED lines=12> */
.L_x_22:
[----:B------:R-:W-:Y:S01]  /*0f80*/  MOV R0, 0x3c80f082 ;  /* 0x3c80f08200007802 */ /* 0x000fe20000000f00 */
[----:B------:R-:W-:-:S04]  /*0f90*/  FMUL R21, R19, R19 ;  /* 0x0000001313157220 */ /* 0x000fc80000400000 */
[----:B------:R-:W-:-:S04]  /*0fa0*/  FFMA.FTZ R0, R21, R0, -0.052303962409496307373 ;  /* 0xbd563cae15007423 */ /* 0x000fc80000010000 */
[----:B------:R-:W-:-:S04]  /*0fb0*/  FFMA.FTZ R0, R21, R0, 0.1331529766321182251 ;  /* 0x3e08594115007423 */ /* 0x000fc80000010000 */
[----:B------:R-:W-:-:S04]  /*0fc0*/  FFMA.FTZ R0, R21, R0, -0.33332768082618713379 ;  /* 0xbeaaa9ed15007423 */ /* 0x000fc80000010000 */
[----:B------:R-:W-:-:S04]  /*0fd0*/  FFMA.FTZ R0, R21, R0, RZ ;  /* 0x0000000015007223 */ /* 0x000fc800000100ff */
[----:B------:R-:W-:Y:S02]  /*0fe0*/  FFMA.FTZ R19, R19, R0, R19 ;  /* 0x0000000013137223 */ /* 0x000fe40000010013 */
.L_x_23:
[----:B------:R-:W-:Y:S05]  /*0ff0*/  BSYNC B0 ;  /* 0x0000000000007941 */ /* 0x000fea0003800000 */
.L_x_21:
[----:B------:R-:W-:Y:S01]  /*1000*/  FMUL R7, R7, 0.5 ;  /* 0x3f00000007077820 */ /* 0x000fe20000400000 */
[----:B------:R-:W-:Y:S01]  /*1010*/  FADD R14, R14, 1 ;  /* 0x3f8000000e0e7421 */ /* 0x000fe20000000000 */
[----:B------:R-:W-:Y:S01]  /*1020*/  FMUL R9, R9, 0.5 ;  /* 0x3f00000009097820 */ /* 0x000fe20000400000 */
[----:B------:R-:W-:Y:S01]  /*1030*/  FADD R0, R13, 1 ;  /* 0x3f8000000d007421 */ /* 0x000fe20000000000 */
[----:B------:R-:W-:Y:S01]  /*1040*/  FMUL R4, R4, 0.5 ;  /* 0x3f00000004047820 */ /* 0x000fe20000400000 */
[----:B------:R-:W-:Y:S01]  /*1050*/  FADD R21, R10, 1 ;  /* 0x3f8000000a157421 */ /* 0x000fe20000000000 */
[----:B------:R-:W-:Y:S01]  /*1060*/  FMUL R6, R6, 0.5 ;  /* 0x3f00000006067820 */ /* 0x000fe20000400000 */
[----:B------:R-:W-:Y:S01]  /*1070*/  FADD R15, R15, 1 ;  /* 0x3f8000000f0f7421 */ /* 0x000fe20000000000 */
[----:B------:R-:W-:Y:S01]  /*1080*/  FMUL R14, R7, R14 ;  /* 0x0000000e070e7220 */ /* 0x000fe20000400000 */
[----:B------:R-:W-:Y:S01]  /*1090*/  FMUL R10, R9, R0 ;  /* 0x00000000090a7220 */ /* 0x000fe20000400000 */
[----:B------:R-:W-:Y:S01]  /*10a0*/  FMUL R8, R8, 0.5 ;  /* 0x3f00000008087820 */ /* 0x000fe20000400000 */
[----:B------:R-:W-:Y:S01]  /*10b0*/  FADD R7, R16, 1 ;  /* 0x3f80000010077421 */ /* 0x000fe20000000000 */
[----:B------:R-:W-:Y:S01]  /*10c0*/  FMUL R21, R4, R21 ;  /* 0x0000001504157220 */ /* 0x000fe20000400000 */
[----:B------:R-:W-:Y:S01]  /*10d0*/  FMUL R5, R5, 0.5 ;  /* 0x3f00000005057820 */ /* 0x000fe20000400000 */
[----:B------:R-:W-:Y:S01]  /*10e0*/  FADD R0, R17, 1 ;  /* 0x3f80000011007421 */ /* 0x000fe20000000000 */
[----:B------:R-:W-:Y:S01]  /*10f0*/  FMUL R11, R11, 0.5 ;  /* 0x3f0000000b0b7820 */ /* 0x000fe20000400000 */
[----:B------:R-:W-:Y:S01]  /*1100*/  FMUL R12, R12, 0.5 ;  /* 0x3f0000000c0c7820 */ /* 0x000fe20000400000 */
[----:B------:R-:W-:Y:S01]  /*1110*/  FADD R9, R18, 1 ;  /* 0x3f80000012097421 */ /* 0x000fe20000000000 */
[----:B------:R-:W-:Y:S01]  /*1120*/  FADD R4, R19, 1 ;  /* 0x3f80000013047421 */ /* 0x000fe20000000000 */
[----:B------:R-:W-:Y:S01]  /*1130*/  FMUL R15, R6, R15 ;  /* 0x0000000f060f7220 */ /* 0x000fe20000400000 */
[----:B------:R-:W-:Y:S01]  /*1140*/  FMUL R6, R8, R7 ;  /* 0x0000000708067220 */ /* 0x000fe20000400000 */
[----:B------:R-:W-:Y:S01]  /*1150*/  FMUL R7, R5, R0 ;  /* 0x0000000005077220 */ /* 0x000fe20000400000 */
[----:B------:R-:W-:Y:S01]  /*1160*/  FMUL R9, R12, R9 ;  /* 0x000000090c097220 */ /* 0x000fe20000400000 */
[----:B------:R-:W-:Y:S01]  /*1170*/  FMUL R0, R11, R4 ;  /* 0x000000040b007220 */ /* 0x000fe20000400000 */
[----:B------:R-:W-:-:S02]  /*1180*/  F2FP.BF16.PACK_AB R4, R14, R21 ;  /* 0x000000150e04723e */ /* 0x000fc400000010ff */
[----:B------:R-:W-:Y:S02]  /*1190*/  F2FP.BF16.PACK_AB R6, R7, R6 ;  /* 0x000000060706723e */ /* 0x000fe400000010ff */
[----:B------:R-:W-:Y:S02]  /*11a0*/  F2FP.BF16.PACK_AB R5, R15, R10 ;  /* 0x0000000a0f05723e */ /* 0x000fe400000010ff */
[----:B------:R-:W-:-:S05]  /*11b0*/  F2FP.BF16.PACK_AB R7, R0, R9 ;  /* 0x000000090007723e */ /* 0x000fca00000010ff */
[----:B------:R-:W-:Y:S01]  /*11c0*/  STG.E.128 [R2.64], R4 ;  /* 0x0000000402007986 */ /* 0x000fe2000c101d04 */
[----:B------:R-:W-:Y:S05]  /*11d0*/  EXIT ;  /* 0x000000000000794d */ /* 0x000fea0003800000 */
.L_x_24:
[----:B------:R-:W-:-:S00]  /*11e0*/  BRA `(.L_x_24) ;  /* 0xfffffff000007947 */ /* 0x000fc0000383ffff */
[----:B------:R-:W-:-:S00]  /*11f0*/  NOP ;  /* 0x0000000000007918 */ /* 0x000fc00000000000 */
        /* <DEDUP_REMOVED lines=8> */
.L_x_25:


//--------------------- .nv.global.init           --------------------------
	.section	.nv.global.init,"aw",@progbits
.nv.global.init:
	.type		_$_str,@object
	.size		_$_str,(.L_0 - _$_str)
_$_str:
        /*0000*/ 	.byte	0x5f, 0x5f, 0x43, 0x55, 0x44, 0x41, 0x5f, 0x46, 0x54, 0x5a, 0x00
.L_0:
